	.headerflags	@"EF_CUDA_TEXMODE_UNIFIED EF_CUDA_64BIT_ADDRESS EF_CUDA_ACCELERATORS EF_CUDA_SM90 EF_CUDA_VIRTUAL_SM(EF_CUDA_SM90)"
	.elftype	@"ET_EXEC"


//--------------------- .nv.info                  --------------------------
	.section	.nv.info,"",@"SHT_CUDA_INFO"
	.align	4


	//----- nvinfo : EIATTR_REGCOUNT
	.align		4
        /*0000*/ 	.byte	0x04, 0x2f
        /*0002*/ 	.short	(.L_1 - .L_0)
	.align		4
.L_0:
        /*0004*/ 	.word	index@(triton_poi_fused_max_pool2d_with_indices_24)
        /*0008*/ 	.word	0x00000050


	//----- nvinfo : EIATTR_MIN_STACK_SIZE
	.align		4
.L_1:
        /*000c*/ 	.byte	0x04, 0x12
        /*000e*/ 	.short	(.L_3 - .L_2)
	.align		4
.L_2:
        /*0010*/ 	.word	index@(triton_poi_fused_max_pool2d_with_indices_24)
        /*0014*/ 	.word	0x00000008


	//----- nvinfo : EIATTR_FRAME_SIZE
	.align		4
.L_3:
        /*0018*/ 	.byte	0x04, 0x11
        /*001a*/ 	.short	(.L_5 - .L_4)
	.align		4
.L_4:
        /*001c*/ 	.word	index@(triton_poi_fused_max_pool2d_with_indices_24)
        /*0020*/ 	.word	0x00000008


	//----- nvinfo : EIATTR_MIN_STACK_SIZE
	.align		4
.L_5:
        /*0024*/ 	.byte	0x04, 0x12
        /*0026*/ 	.short	(.L_7 - .L_6)
	.align		4
.L_6:
        /*0028*/ 	.word	index@(triton_poi_fused_max_pool2d_with_indices_24)
        /*002c*/ 	.word	0x00000008
.L_7:


//--------------------- .nv.info.triton_poi_fused_max_pool2d_with_indices_24 --------------------------
	.section	.nv.info.triton_poi_fused_max_pool2d_with_indices_24,"",@"SHT_CUDA_INFO"
	.sectionflags	@""
	.align	4


	//----- nvinfo : EIATTR_CUDA_API_VERSION
	.align		4
        /*0000*/ 	.byte	0x04, 0x37
        /*0002*/ 	.short	(.L_9 - .L_8)
.L_8:
        /*0004*/ 	.word	0x0000007c


	//----- nvinfo : EIATTR_KPARAM_INFO
	.align		4
.L_9:
        /*0008*/ 	.byte	0x04, 0x17
        /*000a*/ 	.short	(.L_11 - .L_10)
.L_10:
        /*000c*/ 	.word	0x00000000
        /*0010*/ 	.short	0x0003
        /*0012*/ 	.short	0x0018
        /*0014*/ 	.byte	0x00, 0xf0, 0x11, 0x00


	//----- nvinfo : EIATTR_KPARAM_INFO
	.align		4
.L_11:
        /*0018*/ 	.byte	0x04, 0x17
        /*001a*/ 	.short	(.L_13 - .L_12)
.L_12:
        /*001c*/ 	.word	0x00000000
        /*0020*/ 	.short	0x0002
        /*0022*/ 	.short	0x0010
        /*0024*/ 	.byte	0x00, 0xf4, 0x21, 0x00


	//----- nvinfo : EIATTR_KPARAM_INFO
	.align		4
.L_13:
        /*0028*/ 	.byte	0x04, 0x17
        /*002a*/ 	.short	(.L_15 - .L_14)
.L_14:
        /*002c*/ 	.word	0x00000000
        /*0030*/ 	.short	0x0001
        /*0032*/ 	.short	0x0008
        /*0034*/ 	.byte	0x00, 0xf4, 0x21, 0x00


	//----- nvinfo : EIATTR_KPARAM_INFO
	.align		4
.L_15:
        /*0038*/ 	.byte	0x04, 0x17
        /*003a*/ 	.short	(.L_17 - .L_16)
.L_16:
        /*003c*/ 	.word	0x00000000
        /*0040*/ 	.short	0x0000
        /*0042*/ 	.short	0x0000
        /*0044*/ 	.byte	0x00, 0xf4, 0x21, 0x00


	//----- nvinfo : EIATTR_SPARSE_MMA_MASK
	.align		4
.L_17:
        /*0048*/ 	.byte	0x03, 0x50
        /*004a*/ 	.short	0x0000


	//----- nvinfo : EIATTR_MAXREG_COUNT
	.align		4
        /*004c*/ 	.byte	0x03, 0x1b
        /*004e*/ 	.short	0x00ff


	//----- nvinfo : EIATTR_EXIT_INSTR_OFFSETS
	.align		4
        /*0050*/ 	.byte	0x04, 0x1c
        /*0052*/ 	.short	(.L_19 - .L_18)


	//   ....[0]....
.L_18:
        /*0054*/ 	.word	0x00002920


	//   ....[1]....
        /*0058*/ 	.word	0x00002940


	//----- nvinfo : EIATTR_REQNTID
	.align		4
.L_19:
        /*005c*/ 	.byte	0x04, 0x10
        /*005e*/ 	.short	(.L_21 - .L_20)
.L_20:
        /*0060*/ 	.word	0x00000080
        /*0064*/ 	.word	0x00000001
        /*0068*/ 	.word	0x00000001


	//----- nvinfo : EIATTR_CBANK_PARAM_SIZE
	.align		4
.L_21:
        /*006c*/ 	.byte	0x03, 0x19
        /*006e*/ 	.short	0x001c


	//----- nvinfo : EIATTR_PARAM_CBANK
	.align		4
        /*0070*/ 	.byte	0x04, 0x0a
        /*0072*/ 	.short	(.L_23 - .L_22)
	.align		4
.L_22:
        /*0074*/ 	.word	index@(.nv.constant0.triton_poi_fused_max_pool2d_with_indices_24)
        /*0078*/ 	.short	0x0210
        /*007a*/ 	.short	0x001c


	//----- nvinfo : EIATTR_SW_WAR
	.align		4
.L_23:
        /*007c*/ 	.byte	0x04, 0x36
        /*007e*/ 	.short	(.L_25 - .L_24)
.L_24:
        /*0080*/ 	.word	0x00000008
.L_25:


//--------------------- .nv.callgraph             --------------------------
	.section	.nv.callgraph,"",@"SHT_CUDA_CALLGRAPH"
	.align	4
	.sectionentsize	8
	.align		4
        /*0000*/ 	.word	0x00000000
	.align		4
        /*0004*/ 	.word	0xffffffff
	.align		4
        /*0008*/ 	.word	0x00000000
	.align		4
        /*000c*/ 	.word	0xfffffffe
	.align		4
        /*0010*/ 	.word	0x00000000
	.align		4
        /*0014*/ 	.word	0xfffffffd
	.align		4
        /*0018*/ 	.word	0x00000000
	.align		4
        /*001c*/ 	.word	0xfffffffc


//--------------------- .text.triton_poi_fused_max_pool2d_with_indices_24 --------------------------
	.section	.text.triton_poi_fused_max_pool2d_with_indices_24,"ax",@progbits
	.sectionflags	@"SHF_BARRIERS=1"
	.align	128
        .global         triton_poi_fused_max_pool2d_with_indices_24
        .type           triton_poi_fused_max_pool2d_with_indices_24,@function
        .size           triton_poi_fused_max_pool2d_with_indices_24,(.L_x_1 - triton_poi_fused_max_pool2d_with_indices_24)
        .other          triton_poi_fused_max_pool2d_with_indices_24,@"STO_CUDA_ENTRY STV_DEFAULT"
triton_poi_fused_max_pool2d_with_indices_24:
.text.triton_poi_fused_max_pool2d_with_indices_24:
[----:B------:R-:W0:Y:S01]  /*0000*/  LDC R1, c[0x0][0x28] ;  /* 0x00000a00ff017b82 */ /* 0x000e220000000800 */
[----:B------:R-:W1:Y:S01]  /*0010*/  S2R R0, SR_TID.X ;  /* 0x0000000000007919 */ /* 0x000e620000002100 */
[----:B------:R-:W-:-:S06]  /*0020*/  IMAD.MOV.U32 R28, RZ, RZ, RZ ;  /* 0x000000ffff1c7224 */ /* 0x000fcc00078e00ff */
[----:B------:R-:W2:Y:S01]  /*0030*/  LDC.64 R8, c[0x0][0x210] ;  /* 0x00008400ff087b82 */ /* 0x000ea20000000a00 */
[----:B------:R-:W-:Y:S01]  /*0040*/  CS2R R36, SRZ ;  /* 0x0000000000247805 */ /* 0x000fe2000001ff00 */
[----:B------:R-:W3:Y:S01]  /*0050*/  S2R R77, SR_CTAID.X ;  /* 0x00000000004d7919 */ /* 0x000ee20000002500 */
[----:B------:R-:W-:Y:S02]  /*0060*/  CS2R R38, SRZ ;  /* 0x0000000000267805 */ /* 0x000fe4000001ff00 */
[----:B------:R-:W-:Y:S02]  /*0070*/  CS2R R20, SRZ ;  /* 0x0000000000147805 */ /* 0x000fe4000001ff00 */
[----:B------:R-:W-:Y:S01]  /*0080*/  CS2R R22, SRZ ;  /* 0x0000000000167805 */ /* 0x000fe2000001ff00 */
[----:B------:R-:W-:Y:S01]  /*0090*/  ULDC.64 UR6, c[0x0][0x208] ;  /* 0x0000820000067ab9 */ /* 0x000fe20000000a00 */
[----:B0-----:R-:W-:Y:S02]  /*00a0*/  VIADD R1, R1, 0xfffffff8 ;  /* 0xfffffff801017836 */ /* 0x001fe40000000000 */
[----:B-1----:R-:W-:-:S02]  /*00b0*/  IMAD.SHL.U32 R34, R0, 0x8, RZ ;  /* 0x0000000800227824 */ /* 0x002fc400078e00ff */
[----:B---3--:R-:W-:-:S03]  /*00c0*/  IMAD.SHL.U32 R77, R77, 0x400, RZ ;  /* 0x000004004d4d7824 */ /* 0x008fc600078e00ff */
[----:B------:R-:W-:-:S04]  /*00d0*/  LOP3.LUT R34, R34, 0x3f8, RZ, 0xc0, !PT ;  /* 0x000003f822227812 */ /* 0x000fc800078ec0ff */
[----:B------:R-:W-:-:S04]  /*00e0*/  LOP3.LUT R29, R77, R34, RZ, 0xfc, !PT ;  /* 0x000000224d1d7212 */ /* 0x000fc800078efcff */
[C---:B------:R-:W-:Y:S01]  /*00f0*/  ISETP.GE.AND P0, PT, R29.reuse, 0x1fb00, PT ;  /* 0x0001fb001d00780c */ /* 0x040fe20003f06270 */
[----:B------:R-:W-:-:S04]  /*0100*/  IMAD.HI R0, R29, 0x2aaaaaab, RZ ;  /* 0x2aaaaaab1d007827 */ /* 0x000fc800078e02ff */
[----:B------:R-:W-:Y:S01]  /*0110*/  IMAD.HI R2, R29, -0x2df2df2d, R28 ;  /* 0xd20d20d31d027827 */ /* 0x000fe200078e021c */
[----:B------:R-:W-:-:S03]  /*0120*/  SHF.R.U32.HI R3, RZ, 0x1f, R0 ;  /* 0x0000001fff037819 */ /* 0x000fc60000011600 */
[----:B------:R-:W-:Y:S01]  /*0130*/  IMAD.HI R6, R29, 0x2050c9f9, RZ ;  /* 0x2050c9f91d067827 */ /* 0x000fe200078e02ff */
[----:B------:R-:W-:Y:S02]  /*0140*/  LEA.HI.SX32 R3, R0, R3, 0x1b ;  /* 0x0000000300037211 */ /* 0x000fe400078fdaff */
[----:B------:R-:W-:Y:S02]  /*0150*/  SHF.R.U32.HI R5, RZ, 0x1f, R2 ;  /* 0x0000001fff057819 */ /* 0x000fe40000011602 */
[----:B------:R-:W-:Y:S01]  /*0160*/  SHF.R.U32.HI R7, RZ, 0x1f, R6 ;  /* 0x0000001fff077819 */ /* 0x000fe20000011606 */
[C---:B------:R-:W-:Y:S01]  /*0170*/  IMAD.HI R0, R3.reuse, 0x4ec4ec4f, RZ ;  /* 0x4ec4ec4f03007827 */ /* 0x040fe200078e02ff */
[----:B------:R-:W-:Y:S02]  /*0180*/  LEA.HI.SX32 R2, R2, R5, 0x15 ;  /* 0x0000000502027211 */ /* 0x000fe400078faaff */
[----:B------:R-:W-:Y:S01]  /*0190*/  LEA.HI.SX32 R7, R6, R7, 0x14 ;  /* 0x0000000706077211 */ /* 0x000fe200078fa2ff */
[----:B------:R-:W-:Y:S01]  /*01a0*/  IMAD R15, R3, -0xc0, R29 ;  /* 0xffffff40030f7824 */ /* 0x000fe200078e021d */
[----:B------:R-:W-:Y:S01]  /*01b0*/  SHF.R.U32.HI R5, RZ, 0x1f, R0 ;  /* 0x0000001fff057819 */ /* 0x000fe20000011600 */
[----:B------:R-:W-:-:S03]  /*01c0*/  IMAD.HI R4, R2, 0x4ec4ec4f, RZ ;  /* 0x4ec4ec4f02047827 */ /* 0x000fc600078e02ff */
[----:B------:R-:W-:Y:S02]  /*01d0*/  LEA.HI.SX32 R0, R0, R5, 0x1e ;  /* 0x0000000500007211 */ /* 0x000fe400078ff2ff */
[----:B------:R-:W-:-:S03]  /*01e0*/  SHF.R.U32.HI R5, RZ, 0x1f, R4 ;  /* 0x0000001fff057819 */ /* 0x000fc60000011604 */
[----:B------:R-:W-:Y:S01]  /*01f0*/  IMAD R0, R0, -0xd, R3 ;  /* 0xfffffff300007824 */ /* 0x000fe200078e0203 */
[----:B------:R-:W-:-:S03]  /*0200*/  LEA.HI R5, R4, R5, RZ, 0x1e ;  /* 0x0000000504057211 */ /* 0x000fc600078ff0ff */
[----:B------:R-:W-:Y:S02]  /*0210*/  IMAD R0, R7, 0x188, R0 ;  /* 0x0000018807007824 */ /* 0x000fe400078e0200 */
[----:B------:R-:W-:Y:S02]  /*0220*/  IMAD R5, R5, -0xd, R2 ;  /* 0xfffffff305057824 */ /* 0x000fe400078e0202 */
[----:B------:R-:W-:-:S04]  /*0230*/  IMAD R14, R0, 0x180, RZ ;  /* 0x00000180000e7824 */ /* 0x000fc800078e02ff */
[----:B------:R-:W-:Y:S02]  /*0240*/  VIADD R26, R14, 0xc0 ;  /* 0x000000c00e1a7836 */ /* 0x000fe40000000000 */
[C---:B------:R-:W-:Y:S02]  /*0250*/  IMAD.IADD R0, R15.reuse, 0x1, R14 ;  /* 0x000000010f007824 */ /* 0x040fe400078e020e */
[----:B------:R-:W-:Y:S02]  /*0260*/  IMAD.IADD R2, R15, 0x1, R26 ;  /* 0x000000010f027824 */ /* 0x000fe400078e021a */
[C---:B------:R-:W-:Y:S02]  /*0270*/  IMAD R0, R5.reuse, 0x2a00, R0 ;  /* 0x00002a0005007824 */ /* 0x040fe400078e0200 */
[----:B------:R-:W-:Y:S02]  /*0280*/  IMAD R6, R5, 0x2a00, R2 ;  /* 0x00002a0005067824 */ /* 0x000fe400078e0202 */
[----:B--2---:R-:W-:-:S04]  /*0290*/  IMAD.WIDE R2, R0, 0x4, R8 ;  /* 0x0000000400027825 */ /* 0x004fc800078e0208 */
[----:B------:R-:W-:Y:S01]  /*02a0*/  IMAD.WIDE R6, R6, 0x4, R8 ;  /* 0x0000000406067825 */ /* 0x000fe200078e0208 */
[----:B------:R-:W2:Y:S04]  /*02b0*/  @!P0 LDG.E.128 R36, desc[UR6][R2.64] ;  /* 0x0000000602248981 */ /* 0x000ea8000c1e1d00 */
[----:B------:R-:W2:Y:S01]  /*02c0*/  @!P0 LDG.E.128 R20, desc[UR6][R6.64] ;  /* 0x0000000606148981 */ /* 0x000ea2000c1e1d00 */
[----:B------:R-:W-:Y:S01]  /*02d0*/  VIADD R40, R14, 0x180 ;  /* 0x000001800e287836 */ /* 0x000fe20000000000 */
[----:B------:R-:W-:Y:S02]  /*02e0*/  CS2R R16, SRZ ;  /* 0x0000000000107805 */ /* 0x000fe4000001ff00 */
[----:B------:R-:W-:Y:S01]  /*02f0*/  CS2R R18, SRZ ;  /* 0x0000000000127805 */ /* 0x000fe2000001ff00 */
[----:B------:R-:W-:-:S04]  /*0300*/  IMAD.IADD R0, R15, 0x1, R40 ;  /* 0x000000010f007824 */ /* 0x000fc800078e0228 */
[----:B------:R-:W-:-:S04]  /*0310*/  IMAD R0, R5, 0x2a00, R0 ;  /* 0x00002a0005007824 */ /* 0x000fc800078e0200 */
[----:B------:R-:W-:-:S05]  /*0320*/  IMAD.WIDE R8, R0, 0x4, R8 ;  /* 0x0000000400087825 */ /* 0x000fca00078e0208 */
[----:B------:R-:W3:Y:S01]  /*0330*/  @!P0 LDG.E.128 R16, desc[UR6][R8.64] ;  /* 0x0000000608108981 */ /* 0x000ee2000c1e1d00 */
[----:B------:R-:W-:-:S04]  /*0340*/  VIADD R44, R14, 0x1500 ;  /* 0x000015000e2c7836 */ /* 0x000fc80000000000 */
[----:B------:R-:W-:-:S04]  /*0350*/  IMAD.IADD R4, R15, 0x1, R44 ;  /* 0x000000010f047824 */ /* 0x000fc800078e022c */
[----:B------:R-:W-:Y:S01]  /*0360*/  IMAD R4, R5, 0x2a00, R4 ;  /* 0x00002a0005047824 */ /* 0x000fe200078e0204 */
[----:B--2---:R-:W-:Y:S02]  /*0370*/  FSETP.GT.AND P2, PT, R20, R36, PT ;  /* 0x000000241400720b */ /* 0x004fe40003f44000 */
[----:B------:R-:W-:Y:S02]  /*0380*/  FSETP.GT.AND P4, PT, R22, R38, PT ;  /* 0x000000261600720b */ /* 0x000fe40003f84000 */
[----:B------:R-:W-:Y:S02]  /*0390*/  FSETP.GT.AND P5, PT, R21, R37, PT ;  /* 0x000000251500720b */ /* 0x000fe40003fa4000 */
[----:B------:R-:W-:Y:S02]  /*03a0*/  FSETP.NAN.AND P1, PT, R20, R20, PT ;  /* 0x000000141400720b */ /* 0x000fe40003f28000 */
[----:B------:R-:W-:Y:S02]  /*03b0*/  FSETP.GT.AND P3, PT, R23, R39, PT ;  /* 0x000000271700720b */ /* 0x000fe40003f64000 */
[----:B------:R-:W-:-:S02]  /*03c0*/  P2R R3, PR, RZ, 0x4 ;  /* 0x00000004ff037803 */ /* 0x000fc40000000000 */
[----:B------:R-:W-:Y:S02]  /*03d0*/  P2R R66, PR, RZ, 0x8 ;  /* 0x00000008ff427803 */ /* 0x000fe40000000000 */
[----:B------:R-:W-:Y:S02]  /*03e0*/  @!P2 SEL R20, R20, R36, P1 ;  /* 0x000000241414a207 */ /* 0x000fe40000800000 */
[C---:B------:R-:W-:Y:S02]  /*03f0*/  FSETP.NAN.AND P1, PT, R22.reuse, R22, PT ;  /* 0x000000161600720b */ /* 0x040fe40003f28000 */
[C---:B------:R-:W-:Y:S02]  /*0400*/  FSETP.NAN.AND P2, PT, R21.reuse, R21, PT ;  /* 0x000000151500720b */ /* 0x040fe40003f48000 */
[----:B------:R-:W-:Y:S02]  /*0410*/  @!P4 SEL R22, R22, R38, P1 ;  /* 0x000000261616c207 */ /* 0x000fe40000800000 */
[----:B------:R-:W-:-:S02]  /*0420*/  @!P5 SEL R21, R21, R37, P2 ;  /* 0x000000251515d207 */ /* 0x000fc40001000000 */
[----:B---3--:R-:W-:Y:S02]  /*0430*/  FSETP.NAN.AND P1, PT, R19, R19, PT ;  /* 0x000000131300720b */ /* 0x008fe40003f28000 */
[C---:B------:R-:W-:Y:S02]  /*0440*/  FSETP.NAN.AND P2, PT, R23.reuse, R23, PT ;  /* 0x000000171700720b */ /* 0x040fe40003f48000 */
[----:B------:R-:W-:Y:S02]  /*0450*/  P2R R2, PR, RZ, 0x10 ;  /* 0x00000010ff027803 */ /* 0x000fe40000000000 */
[----:B------:R-:W-:Y:S02]  /*0460*/  @!P3 SEL R23, R23, R39, P2 ;  /* 0x000000271717b207 */ /* 0x000fe40001000000 */
[----:B------:R-:W-:Y:S01]  /*0470*/  FSETP.GEU.AND P2, PT, R22, R18, PT ;  /* 0x000000121600720b */ /* 0x000fe20003f4e000 */
[----:B------:R0:W-:Y:S01]  /*0480*/  STL.64 [R1], R2 ;  /* 0x0000000201007387 */ /* 0x0001e20000100a00 */
[----:B------:R-:W-:-:S02]  /*0490*/  FSETP.GEU.AND P3, PT, R23, R19, PT ;  /* 0x000000131700720b */ /* 0x000fc40003f6e000 */
[----:B------:R-:W-:Y:S02]  /*04a0*/  P2R R0, PR, RZ, 0x4 ;  /* 0x00000004ff007803 */ /* 0x000fe40000000000 */
[----:B------:R-:W-:Y:S02]  /*04b0*/  @!P1 SEL R19, R19, R23, !P3 ;  /* 0x0000001713139207 */ /* 0x000fe40005800000 */
[----:B------:R-:W-:Y:S01]  /*04c0*/  FSETP.NAN.AND P1, PT, R18, R18, PT ;  /* 0x000000121200720b */ /* 0x000fe20003f28000 */
[C---:B------:R-:W-:Y:S01]  /*04d0*/  VIADD R51, R14.reuse, 0x15c0 ;  /* 0x000015c00e337836 */ /* 0x040fe20000000000 */
[----:B------:R-:W-:Y:S01]  /*04e0*/  LOP3.LUT R34, R77, 0x4, R34, 0xfe, !PT ;  /* 0x000000044d227812 */ /* 0x000fe200078efe22 */
[C---:B------:R-:W-:Y:S01]  /*04f0*/  VIADD R52, R14.reuse, 0x1680 ;  /* 0x000016800e347836 */ /* 0x040fe20000000000 */
[----:B------:R-:W-:Y:S01]  /*0500*/  P2R R7, PR, RZ, 0x8 ;  /* 0x00000008ff077803 */ /* 0x000fe20000000000 */
[----:B0-----:R-:W0:Y:S01]  /*0510*/  LDC.64 R2, c[0x0][0x210] ;  /* 0x00008400ff027b82 */ /* 0x001e220000000a00 */
[----:B------:R-:W-:Y:S01]  /*0520*/  VIADD R41, R14, 0x2a00 ;  /* 0x00002a000e297836 */ /* 0x000fe20000000000 */
[----:B------:R-:W-:-:S06]  /*0530*/  P2R R9, PR, RZ, 0x20 ;  /* 0x00000020ff097803 */ /* 0x000fcc0000000000 */
[----:B------:R-:W-:Y:S02]  /*0540*/  @!P1 SEL R18, R18, R22, !P2 ;  /* 0x0000001612129207 */ /* 0x000fe40005000000 */
[----:B------:R-:W-:Y:S02]  /*0550*/  CS2R R22, SRZ ;  /* 0x0000000000167805 */ /* 0x000fe4000001ff00 */
[-C--:B------:R-:W-:Y:S02]  /*0560*/  FSETP.NAN.AND P1, PT, R17, R17.reuse, PT ;  /* 0x000000111100720b */ /* 0x080fe40003f28000 */
[----:B------:R-:W-:-:S04]  /*0570*/  FSETP.GEU.AND P2, PT, R21, R17, PT ;  /* 0x000000111500720b */ /* 0x000fc80003f4e000 */
[----:B------:R-:W-:-:S07]  /*0580*/  P2R R8, PR, RZ, 0x4 ;  /* 0x00000004ff087803 */ /* 0x000fce0000000000 */
[----:B------:R-:W-:Y:S01]  /*0590*/  @!P1 SEL R17, R17, R21, !P2 ;  /* 0x0000001511119207 */ /* 0x000fe20005000000 */
[----:B0-----:R-:W-:Y:S01]  /*05a0*/  IMAD.WIDE R12, R4, 0x4, R2 ;  /* 0x00000004040c7825 */ /* 0x001fe200078e0202 */
[-C--:B------:R-:W-:Y:S02]  /*05b0*/  FSETP.NAN.AND P1, PT, R16, R16.reuse, PT ;  /* 0x000000101000720b */ /* 0x080fe40003f28000 */
[----:B------:R-:W-:-:S04]  /*05c0*/  FSETP.GEU.AND P2, PT, R20, R16, PT ;  /* 0x000000101400720b */ /* 0x000fc80003f4e000 */
[----:B------:R-:W-:-:S07]  /*05d0*/  P2R R10, PR, RZ, 0x4 ;  /* 0x00000004ff0a7803 */ /* 0x000fce0000000000 */
[----:B------:R-:W-:Y:S02]  /*05e0*/  @!P1 SEL R16, R16, R20, !P2 ;  /* 0x0000001410109207 */ /* 0x000fe40005000000 */
[----:B------:R-:W-:-:S06]  /*05f0*/  CS2R R20, SRZ ;  /* 0x0000000000147805 */ /* 0x000fcc000001ff00 */
[----:B------:R0:W2:Y:S01]  /*0600*/  @!P0 LDG.E.128 R20, desc[UR6][R12.64] ;  /* 0x000000060c148981 */ /* 0x0000a2000c1e1d00 */
[----:B------:R-:W-:-:S04]  /*0610*/  IMAD.IADD R4, R15, 0x1, R51 ;  /* 0x000000010f047824 */ /* 0x000fc800078e0233 */
[----:B------:R-:W-:-:S04]  /*0620*/  IMAD R4, R5, 0x2a00, R4 ;  /* 0x00002a0005047824 */ /* 0x000fc800078e0204 */
[----:B0-----:R-:W-:Y:S01]  /*0630*/  IMAD.WIDE R12, R4, 0x4, R2 ;  /* 0x00000004040c7825 */ /* 0x001fe200078e0202 */
[-C--:B--2---:R-:W-:Y:S02]  /*0640*/  FSETP.NAN.AND P1, PT, R20, R20.reuse, PT ;  /* 0x000000141400720b */ /* 0x084fe40003f28000 */
[----:B------:R-:W-:-:S04]  /*0650*/  FSETP.GEU.AND P2, PT, R16, R20, PT ;  /* 0x000000141000720b */ /* 0x000fc80003f4e000 */
[----:B------:R-:W-:-:S07]  /*0660*/  P2R R6, PR, RZ, 0x4 ;  /* 0x00000004ff067803 */ /* 0x000fce0000000000 */
[----:B------:R-:W-:Y:S02]  /*0670*/  @!P1 SEL R20, R20, R16, !P2 ;  /* 0x0000001014149207 */ /* 0x000fe40005000000 */
[-C--:B------:R-:W-:Y:S02]  /*0680*/  FSETP.NAN.AND P1, PT, R21, R21.reuse, PT ;  /* 0x000000151500720b */ /* 0x080fe40003f28000 */
[----:B------:R-:W-:-:S04]  /*0690*/  FSETP.GEU.AND P2, PT, R17, R21, PT ;  /* 0x000000151100720b */ /* 0x000fc80003f4e000 */
[----:B------:R-:W-:-:S07]  /*06a0*/  P2R R11, PR, RZ, 0x4 ;  /* 0x00000004ff0b7803 */ /* 0x000fce0000000000 */
[----:B------:R-:W-:Y:S02]  /*06b0*/  @!P1 SEL R21, R21, R17, !P2 ;  /* 0x0000001115159207 */ /* 0x000fe40005000000 */
[----:B------:R-:W-:Y:S02]  /*06c0*/  CS2R R16, SRZ ;  /* 0x0000000000107805 */ /* 0x000fe4000001ff00 */
[-C--:B------:R-:W-:Y:S02]  /*06d0*/  FSETP.NAN.AND P1, PT, R22, R22.reuse, PT ;  /* 0x000000161600720b */ /* 0x080fe40003f28000 */
[----:B------:R-:W-:-:S04]  /*06e0*/  FSETP.GEU.AND P2, PT, R18, R22, PT ;  /* 0x000000161200720b */ /* 0x000fc80003f4e000 */
[----:B------:R-:W-:-:S07]  /*06f0*/  P2R R76, PR, RZ, 0x4 ;  /* 0x00000004ff4c7803 */ /* 0x000fce0000000000 */
[----:B------:R-:W-:Y:S02]  /*0700*/  @!P1 SEL R22, R22, R18, !P2 ;  /* 0x0000001216169207 */ /* 0x000fe40005000000 */
[-C--:B------:R-:W-:Y:S02]  /*0710*/  FSETP.NAN.AND P1, PT, R23, R23.reuse, PT ;  /* 0x000000171700720b */ /* 0x080fe40003f28000 */
[----:B------:R-:W-:-:S04]  /*0720*/  FSETP.GEU.AND P2, PT, R19, R23, PT ;  /* 0x000000171300720b */ /* 0x000fc80003f4e000 */
[----:B------:R-:W-:-:S07]  /*0730*/  P2R R75, PR, RZ, 0x4 ;  /* 0x00000004ff4b7803 */ /* 0x000fce0000000000 */
[----:B------:R-:W-:Y:S02]  /*0740*/  @!P1 SEL R23, R23, R19, !P2 ;  /* 0x0000001317179207 */ /* 0x000fe40005000000 */
[----:B------:R-:W-:-:S06]  /*0750*/  CS2R R18, SRZ ;  /* 0x0000000000127805 */ /* 0x000fcc000001ff00 */
[----:B------:R0:W2:Y:S02]  /*0760*/  @!P0 LDG.E.128 R16, desc[UR6][R12.64] ;  /* 0x000000060c108981 */ /* 0x0000a4000c1e1d00 */
[----:B0-----:R-:W-:-:S04]  /*0770*/  IMAD.IADD R12, R15, 0x1, R52 ;  /* 0x000000010f0c7824 */ /* 0x001fc800078e0234 */
[----:B------:R-:W-:-:S04]  /*0780*/  IMAD R12, R5, 0x2a00, R12 ;  /* 0x00002a00050c7824 */ /* 0x000fc800078e020c */
[----:B------:R-:W-:Y:S01]  /*0790*/  IMAD.WIDE R12, R12, 0x4, R2 ;  /* 0x000000040c0c7825 */ /* 0x000fe200078e0202 */
        /* <DEDUP_REMOVED lines=40> */
[----:B------:R-:W2:Y:S01]  /*0a20*/  @!P0 LDG.E.128 R16, desc[UR6][R12.64] ;  /* 0x000000060c108981 */ /* 0x000ea2000c1e1d00 */
[----:B------:R-:W-:Y:S01]  /*0a30*/  VIADD R39, R14, 0x2ac0 ;  /* 0x00002ac00e277836 */ /* 0x000fe20000000000 */
[-C--:B--2---:R-:W-:Y:S02]  /*0a40*/  FSETP.NAN.AND P1, PT, R19, R19.reuse, PT ;  /* 0x000000131300720b */ /* 0x084fe40003f28000 */
[----:B------:R-:W-:-:S04]  /*0a50*/  FSETP.GEU.AND P2, PT, R23, R19, PT ;  /* 0x000000131700720b */ /* 0x000fc80003f4e000 */
[----:B------:R-:W-:-:S07]  /*0a60*/  P2R R56, PR, RZ, 0x4 ;  /* 0x00000004ff387803 */ /* 0x000fce0000000000 */
[----:B------:R-:W-:Y:S02]  /*0a70*/  @!P1 SEL R19, R19, R23, !P2 ;  /* 0x0000001713139207 */ /* 0x000fe40005000000 */
[-C--:B------:R-:W-:Y:S02]  /*0a80*/  FSETP.NAN.AND P1, PT, R18, R18.reuse, PT ;  /* 0x000000121200720b */ /* 0x080fe40003f28000 */
[----:B------:R-:W-:-:S04]  /*0a90*/  FSETP.GEU.AND P2, PT, R22, R18, PT ;  /* 0x000000121600720b */ /* 0x000fc80003f4e000 */
[----:B------:R-:W-:-:S07]  /*0aa0*/  P2R R12, PR, RZ, 0x4 ;  /* 0x00000004ff0c7803 */ /* 0x000fce0000000000 */
[----:B------:R-:W-:Y:S01]  /*0ab0*/  @!P1 SEL R18, R18, R22, !P2 ;  /* 0x0000001612129207 */ /* 0x000fe20005000000 */
[----:B------:R-:W-:Y:S01]  /*0ac0*/  IMAD.IADD R22, R15, 0x1, R39 ;  /* 0x000000010f167824 */ /* 0x000fe200078e0227 */
[-C--:B------:R-:W-:Y:S02]  /*0ad0*/  FSETP.NAN.AND P1, PT, R17, R17.reuse, PT ;  /* 0x000000111100720b */ /* 0x080fe40003f28000 */
[----:B------:R-:W-:Y:S01]  /*0ae0*/  FSETP.GEU.AND P2, PT, R21, R17, PT ;  /* 0x000000111500720b */ /* 0x000fe20003f4e000 */
[----:B------:R-:W-:Y:S01]  /*0af0*/  IMAD R24, R5, 0x2a00, R22 ;  /* 0x00002a0005187824 */ /* 0x000fe200078e0216 */
[----:B------:R-:W-:Y:S02]  /*0b00*/  CS2R R22, SRZ ;  /* 0x0000000000167805 */ /* 0x000fe4000001ff00 */
[----:B------:R-:W-:Y:S01]  /*0b10*/  P2R R13, PR, RZ, 0x4 ;  /* 0x00000004ff0d7803 */ /* 0x000fe20000000000 */
[----:B------:R-:W-:-:S06]  /*0b20*/  IMAD.WIDE R24, R24, 0x4, R2 ;  /* 0x0000000418187825 */ /* 0x000fcc00078e0202 */
[----:B------:R-:W-:Y:S02]  /*0b30*/  @!P1 SEL R17, R17, R21, !P2 ;  /* 0x0000001511119207 */ /* 0x000fe40005000000 */
[-C--:B------:R-:W-:Y:S02]  /*0b40*/  FSETP.NAN.AND P1, PT, R16, R16.reuse, PT ;  /* 0x000000101000720b */ /* 0x080fe40003f28000 */
[----:B------:R-:W-:-:S04]  /*0b50*/  FSETP.GEU.AND P2, PT, R20, R16, PT ;  /* 0x000000101400720b */ /* 0x000fc80003f4e000 */
[----:B------:R-:W-:-:S07]  /*0b60*/  P2R R28, PR, RZ, 0x4 ;  /* 0x00000004ff1c7803 */ /* 0x000fce0000000000 */
[----:B------:R-:W-:Y:S02]  /*0b70*/  @!P1 SEL R16, R16, R20, !P2 ;  /* 0x0000001410109207 */ /* 0x000fe40005000000 */
[----:B------:R-:W-:-:S06]  /*0b80*/  CS2R R20, SRZ ;  /* 0x0000000000147805 */ /* 0x000fcc000001ff00 */
[----:B------:R0:W2:Y:S02]  /*0b90*/  @!P0 LDG.E.128 R20, desc[UR6][R24.64] ;  /* 0x0000000618148981 */ /* 0x0000a4000c1e1d00 */
[----:B0-----:R-:W-:Y:S02]  /*0ba0*/  CS2R R24, SRZ ;  /* 0x0000000000187805 */ /* 0x001fe4000001ff00 */
[-C--:B--2---:R-:W-:Y:S02]  /*0bb0*/  FSETP.NAN.AND P1, PT, R20, R20.reuse, PT ;  /* 0x000000141400720b */ /* 0x084fe40003f28000 */
[----:B------:R-:W-:-:S04]  /*0bc0*/  FSETP.GEU.AND P2, PT, R16, R20, PT ;  /* 0x000000141000720b */ /* 0x000fc80003f4e000 */
[----:B------:R-:W-:-:S07]  /*0bd0*/  P2R R30, PR, RZ, 0x4 ;  /* 0x00000004ff1e7803 */ /* 0x000fce0000000000 */
[----:B------:R-:W-:Y:S01]  /*0be0*/  @!P1 SEL R20, R20, R16, !P2 ;  /* 0x0000001014149207 */ /* 0x000fe20005000000 */
[----:B------:R-:W-:Y:S01]  /*0bf0*/  IMAD.HI R16, R34, 0x2aaaaaab, RZ ;  /* 0x2aaaaaab22107827 */ /* 0x000fe200078e02ff */
[-C--:B------:R-:W-:Y:S02]  /*0c00*/  FSETP.NAN.AND P1, PT, R21, R21.reuse, PT ;  /* 0x000000151500720b */ /* 0x080fe40003f28000 */
[----:B------:R-:W-:-:S04]  /*0c10*/  FSETP.GEU.AND P2, PT, R17, R21, PT ;  /* 0x000000151100720b */ /* 0x000fc80003f4e000 */
[----:B------:R-:W-:-:S07]  /*0c20*/  P2R R31, PR, RZ, 0x4 ;  /* 0x00000004ff1f7803 */ /* 0x000fce0000000000 */
[----:B------:R-:W-:Y:S02]  /*0c30*/  @!P1 SEL R21, R21, R17, !P2 ;  /* 0x0000001115159207 */ /* 0x000fe40005000000 */
[-C--:B------:R-:W-:Y:S02]  /*0c40*/  FSETP.NAN.AND P1, PT, R22, R22.reuse, PT ;  /* 0x000000161600720b */ /* 0x080fe40003f28000 */
[----:B------:R-:W-:Y:S02]  /*0c50*/  SHF.R.U32.HI R17, RZ, 0x1f, R16 ;  /* 0x0000001fff117819 */ /* 0x000fe40000011610 */
[----:B------:R-:W-:Y:S02]  /*0c60*/  FSETP.GEU.AND P2, PT, R18, R22, PT ;  /* 0x000000161200720b */ /* 0x000fe40003f4e000 */
[----:B------:R-:W-:Y:S02]  /*0c70*/  LEA.HI R17, R16, R17, RZ, 0x1b ;  /* 0x0000001110117211 */ /* 0x000fe400078fd8ff */
[----:B------:R-:W-:-:S03]  /*0c80*/  P2R R32, PR, RZ, 0x4 ;  /* 0x00000004ff207803 */ /* 0x000fc60000000000 */
[----:B------:R-:W-:Y:S01]  /*0c90*/  IMAD R34, R17, -0xc0, R34 ;  /* 0xffffff4011227824 */ /* 0x000fe200078e0222 */
[----:B------:R-:W-:Y:S02]  /*0ca0*/  CS2R R16, SRZ ;  /* 0x0000000000107805 */ /* 0x000fe4000001ff00 */
[----:B------:R-:W-:Y:S02]  /*0cb0*/  @!P1 SEL R22, R22, R18, !P2 ;  /* 0x0000001216169207 */ /* 0x000fe40005000000 */
[-C--:B------:R-:W-:Y:S01]  /*0cc0*/  FSETP.NAN.AND P1, PT, R23, R23.reuse, PT ;  /* 0x000000171700720b */ /* 0x080fe20003f28000 */
[C---:B------:R-:W-:Y:S01]  /*0cd0*/  IMAD.IADD R36, R34.reuse, 0x1, R14 ;  /* 0x0000000122247824 */ /* 0x040fe200078e020e */
[----:B------:R-:W-:Y:S01]  /*0ce0*/  FSETP.GEU.AND P2, PT, R19, R23, PT ;  /* 0x000000171300720b */ /* 0x000fe20003f4e000 */
[----:B------:R-:W-:Y:S02]  /*0cf0*/  IMAD.IADD R26, R34, 0x1, R26 ;  /* 0x00000001221a7824 */ /* 0x000fe400078e021a */
[C---:B------:R-:W-:Y:S01]  /*0d00*/  IMAD R36, R5.reuse, 0x2a00, R36 ;  /* 0x00002a0005247824 */ /* 0x040fe200078e0224 */
[----:B------:R-:W-:Y:S01]  /*0d10*/  P2R R33, PR, RZ, 0x4 ;  /* 0x00000004ff217803 */ /* 0x000fe20000000000 */
[----:B------:R-:W-:Y:S01]  /*0d20*/  IMAD R42, R5, 0x2a00, R26 ;  /* 0x00002a00052a7824 */ /* 0x000fe200078e021a */
[----:B------:R-:W-:Y:S01]  /*0d30*/  CS2R R26, SRZ ;  /* 0x00000000001a7805 */ /* 0x000fe2000001ff00 */
[----:B------:R-:W-:-:S04]  /*0d40*/  IMAD.WIDE R36, R36, 0x4, R2 ;  /* 0x0000000424247825 */ /* 0x000fc800078e0202 */
[----:B------:R-:W-:Y:S02]  /*0d50*/  @!P1 SEL R23, R23, R19, !P2 ;  /* 0x0000001317179207 */ /* 0x000fe40005000000 */
[----:B------:R-:W-:Y:S01]  /*0d60*/  CS2R R18, SRZ ;  /* 0x0000000000127805 */ /* 0x000fe2000001ff00 */
[----:B------:R-:W-:-:S05]  /*0d70*/  IMAD.WIDE R42, R42, 0x4, R2 ;  /* 0x000000042a2a7825 */ /* 0x000fca00078e0202 */
[----:B------:R-:W2:Y:S04]  /*0d80*/  @!P0 LDG.E.128 R16, desc[UR6][R36.64] ;  /* 0x0000000624108981 */ /* 0x000ea8000c1e1d00 */
[----:B------:R0:W2:Y:S01]  /*0d90*/  @!P0 LDG.E.128 R24, desc[UR6][R42.64] ;  /* 0x000000062a188981 */ /* 0x0000a2000c1e1d00 */
[----:B------:R-:W-:-:S04]  /*0da0*/  IMAD.IADD R40, R34, 0x1, R40 ;  /* 0x0000000122287824 */ /* 0x000fc800078e0228 */
[----:B------:R-:W-:-:S04]  /*0db0*/  IMAD R40, R5, 0x2a00, R40 ;  /* 0x00002a0005287824 */ /* 0x000fc800078e0228 */
[----:B0-----:R-:W-:Y:S01]  /*0dc0*/  IMAD.WIDE R42, R40, 0x4, R2 ;  /* 0x00000004282a7825 */ /* 0x001fe200078e0202 */
[C---:B--2---:R-:W-:Y:S02]  /*0dd0*/  FSETP.GT.AND P2, PT, R24.reuse, R16, PT ;  /* 0x000000101800720b */ /* 0x044fe40003f44000 */
[----:B------:R-:W-:Y:S02]  /*0de0*/  FSETP.NAN.AND P1, PT, R24, R24, PT ;  /* 0x000000181800720b */ /* 0x000fe40003f28000 */
[----:B------:R-:W-:-:S09]  /*0df0*/  P2R R35, PR, RZ, 0x4 ;  /* 0x00000004ff237803 */ /* 0x000fd20000000000 */
[----:B------:R-:W-:Y:S02]  /*0e00*/  @!P2 SEL R24, R24, R16, P1 ;  /* 0x000000101818a207 */ /* 0x000fe40000800000 */
[C---:B------:R-:W-:Y:S02]  /*0e10*/  FSETP.GT.AND P2, PT, R25.reuse, R17, PT ;  /* 0x000000111900720b */ /* 0x040fe40003f44000 */
[----:B------:R-:W-:Y:S02]  /*0e20*/  FSETP.NAN.AND P1, PT, R25, R25, PT ;  /* 0x000000191900720b */ /* 0x000fe40003f28000 */
[----:B------:R-:W-:-:S09]  /*0e30*/  P2R R36, PR, RZ, 0x4 ;  /* 0x00000004ff247803 */ /* 0x000fd20000000000 */
[----:B------:R-:W-:Y:S02]  /*0e40*/  @!P2 SEL R25, R25, R17, P1 ;  /* 0x000000111919a207 */ /* 0x000fe40000800000 */
[----:B------:R-:W-:Y:S02]  /*0e50*/  CS2R R16, SRZ ;  /* 0x0000000000107805 */ /* 0x000fe4000001ff00 */
[C---:B------:R-:W-:Y:S02]  /*0e60*/  FSETP.GT.AND P2, PT, R26.reuse, R18, PT ;  /* 0x000000121a00720b */ /* 0x040fe40003f44000 */
[----:B------:R-:W-:Y:S02]  /*0e70*/  FSETP.NAN.AND P1, PT, R26, R26, PT ;  /* 0x0000001a1a00720b */ /* 0x000fe40003f28000 */
[----:B------:R-:W-:-:S09]  /*0e80*/  P2R R37, PR, RZ, 0x4 ;  /* 0x00000004ff257803 */ /* 0x000fd20000000000 */
[----:B------:R-:W-:Y:S02]  /*0e90*/  @!P2 SEL R26, R26, R18, P1 ;  /* 0x000000121a1aa207 */ /* 0x000fe40000800000 */
[C---:B------:R-:W-:Y:S02]  /*0ea0*/  FSETP.GT.AND P2, PT, R27.reuse, R19, PT ;  /* 0x000000131b00720b */ /* 0x040fe40003f44000 */
[----:B------:R-:W-:Y:S02]  /*0eb0*/  FSETP.NAN.AND P1, PT, R27, R27, PT ;  /* 0x0000001b1b00720b */ /* 0x000fe40003f28000 */
[----:B------:R-:W-:-:S09]  /*0ec0*/  P2R R38, PR, RZ, 0x4 ;  /* 0x00000004ff267803 */ /* 0x000fd20000000000 */
[----:B------:R-:W-:Y:S02]  /*0ed0*/  @!P2 SEL R27, R27, R19, P1 ;  /* 0x000000131b1ba207 */ /* 0x000fe40000800000 */
[----:B------:R-:W-:-:S06]  /*0ee0*/  CS2R R18, SRZ ;  /* 0x0000000000127805 */ /* 0x000fcc000001ff00 */
[----:B------:R-:W2:Y:S01]  /*0ef0*/  @!P0 LDG.E.128 R16, desc[UR6][R42.64] ;  /* 0x000000062a108981 */ /* 0x000ea2000c1e1d00 */
[----:B------:R-:W-:-:S04]  /*0f00*/  IMAD.IADD R44, R34, 0x1, R44 ;  /* 0x00000001222c7824 */ /* 0x000fc800078e022c */
        /* <DEDUP_REMOVED lines=20> */
[----:B------:R-:W2:Y:S02]  /*1050*/  @!P0 LDG.E.128 R24, desc[UR6][R44.64] ;  /* 0x000000062c188981 */ /* 0x000ea4000c1e1d00 */
        /* <DEDUP_REMOVED lines=12> */
[----:B------:R-:W-:Y:S01]  /*1120*/  @!P1 SEL R26, R26, R18, !P2 ;  /* 0x000000121a1a9207 */ /* 0x000fe20005000000 */
[----:B------:R-:W-:Y:S01]  /*1130*/  IMAD.IADD R18, R34, 0x1, R51 ;  /* 0x0000000122127824 */ /* 0x000fe200078e0233 */
[-C--:B------:R-:W-:Y:S02]  /*1140*/  FSETP.NAN.AND P1, PT, R27, R27.reuse, PT ;  /* 0x0000001b1b00720b */ /* 0x080fe40003f28000 */
[----:B------:R-:W-:Y:S01]  /*1150*/  FSETP.GEU.AND P2, PT, R19, R27, PT ;  /* 0x0000001b1300720b */ /* 0x000fe20003f4e000 */
[----:B------:R-:W-:-:S03]  /*1160*/  IMAD R44, R5, 0x2a00, R18 ;  /* 0x00002a00052c7824 */ /* 0x000fc600078e0212 */
[----:B------:R-:W-:Y:S01]  /*1170*/  P2R R50, PR, RZ, 0x4 ;  /* 0x00000004ff327803 */ /* 0x000fe20000000000 */
[----:B------:R-:W-:-:S06]  /*1180*/  IMAD.WIDE R44, R44, 0x4, R2 ;  /* 0x000000042c2c7825 */ /* 0x000fcc00078e0202 */
[----:B------:R-:W-:Y:S02]  /*1190*/  @!P1 SEL R27, R27, R19, !P2 ;  /* 0x000000131b1b9207 */ /* 0x000fe40005000000 */
[----:B------:R-:W-:-:S06]  /*11a0*/  CS2R R18, SRZ ;  /* 0x0000000000127805 */ /* 0x000fcc000001ff00 */
[----:B------:R0:W2:Y:S01]  /*11b0*/  @!P0 LDG.E.128 R16, desc[UR6][R44.64] ;  /* 0x000000062c108981 */ /* 0x0000a2000c1e1d00 */
[----:B------:R-:W-:-:S04]  /*11c0*/  IMAD.IADD R52, R34, 0x1, R52 ;  /* 0x0000000122347824 */ /* 0x000fc800078e0234 */
[----:B0-----:R-:W-:-:S04]  /*11d0*/  IMAD R44, R5, 0x2a00, R52 ;  /* 0x00002a00052c7824 */ /* 0x001fc800078e0234 */
        /* <DEDUP_REMOVED lines=63> */
[----:B------:R-:W2:Y:S01]  /*15d0*/  @!P0 LDG.E.128 R24, desc[UR6][R44.64] ;  /* 0x000000062c188981 */ /* 0x000ea2000c1e1d00 */
[----:B------:R-:W-:-:S04]  /*15e0*/  VIADD R71, R14, 0x2b80 ;  /* 0x00002b800e477836 */ /* 0x000fc80000000000 */
[----:B------:R-:W-:-:S04]  /*15f0*/  IMAD.IADD R14, R15, 0x1, R71 ;  /* 0x000000010f0e7824 */ /* 0x000fc800078e0247 */
[----:B------:R-:W-:-:S04]  /*1600*/  IMAD R14, R5, 0x2a00, R14 ;  /* 0x00002a00050e7824 */ /* 0x000fc800078e020e */
[----:B------:R-:W-:Y:S02]  /*1610*/  IMAD.WIDE R14, R14, 0x4, R2 ;  /* 0x000000040e0e7825 */ /* 0x000fe400078e0202 */
[----:B------:R-:W3:Y:S01]  /*1620*/  LDL.LU.64 R2, [R1] ;  /* 0x0000000001027983 */ /* 0x000ee20000300a00 */
[-C--:B--2---:R-:W-:Y:S02]  /*1630*/  FSETP.NAN.AND P1, PT, R24, R24.reuse, PT ;  /* 0x000000181800720b */ /* 0x084fe40003f28000 */
[----:B------:R-:W-:Y:S02]  /*1640*/  FSETP.NAN.AND P3, PT, R25, R25, PT ;  /* 0x000000191900720b */ /* 0x000fe40003f68000 */
[----:B------:R-:W-:Y:S02]  /*1650*/  FSETP.GEU.AND P2, PT, R16, R24, PT ;  /* 0x000000181000720b */ /* 0x000fe40003f4e000 */
[----:B------:R-:W-:Y:S01]  /*1660*/  FSETP.GEU.AND P4, PT, R18, R26, PT ;  /* 0x0000001a1200720b */ /* 0x000fe20003f8e000 */
[----:B------:R-:W-:Y:S01]  /*1670*/  IMAD.IADD R34, R34, 0x1, R71 ;  /* 0x0000000122227824 */ /* 0x000fe200078e0247 */
[----:B------:R-:W-:-:S02]  /*1680*/  P2R R39, PR, RZ, 0x4 ;  /* 0x00000004ff277803 */ /* 0x000fc40000000000 */
[----:B------:R-:W-:-:S03]  /*1690*/  P2R R45, PR, RZ, 0x10 ;  /* 0x00000010ff2d7803 */ /* 0x000fc60000000000 */
[----:B------:R-:W-:Y:S02]  /*16a0*/  @!P1 SEL R24, R24, R16, !P2 ;  /* 0x0000001018189207 */ /* 0x000fe40005000000 */
[----:B------:R-:W-:-:S04]  /*16b0*/  FSETP.GEU.AND P1, PT, R17, R25, PT ;  /* 0x000000191100720b */ /* 0x000fc80003f2e000 */
[----:B------:R-:W-:Y:S02]  /*16c0*/  @!P3 SEL R25, R25, R17, !P1 ;  /* 0x000000111919b207 */ /* 0x000fe40004800000 */
[----:B------:R-:W-:Y:S02]  /*16d0*/  CS2R R16, SRZ ;  /* 0x0000000000107805 */ /* 0x000fe4000001ff00 */
[----:B------:R-:W-:Y:S02]  /*16e0*/  FSETP.NAN.AND P3, PT, R26, R26, PT ;  /* 0x0000001a1a00720b */ /* 0x000fe40003f68000 */
[----:B------:R-:W-:Y:S02]  /*16f0*/  P2R R44, PR, RZ, 0x2 ;  /* 0x00000002ff2c7803 */ /* 0x000fe40000000000 */
[----:B------:R-:W-:-:S04]  /*1700*/  FSETP.GEU.AND P1, PT, R19, R27, PT ;  /* 0x0000001b1300720b */ /* 0x000fc80003f2e000 */
[----:B------:R-:W-:-:S05]  /*1710*/  P2R R67, PR, RZ, 0x2 ;  /* 0x00000002ff437803 */ /* 0x000fca0000000000 */
[----:B------:R-:W-:Y:S02]  /*1720*/  @!P3 SEL R26, R26, R18, !P4 ;  /* 0x000000121a1ab207 */ /* 0x000fe40006000000 */
[----:B------:R-:W-:-:S13]  /*1730*/  FSETP.NAN.AND P3, PT, R27, R27, PT ;  /* 0x0000001b1b00720b */ /* 0x000fda0003f68000 */
[----:B------:R-:W-:Y:S02]  /*1740*/  @!P3 SEL R27, R27, R19, !P1 ;  /* 0x000000131b1bb207 */ /* 0x000fe40004800000 */
[----:B------:R-:W-:-:S06]  /*1750*/  CS2R R18, SRZ ;  /* 0x0000000000127805 */ /* 0x000fcc000001ff00 */
[----:B------:R-:W2:Y:S01]  /*1760*/  @!P0 LDG.E.128 R16, desc[UR6][R14.64] ;  /* 0x000000060e108981 */ /* 0x000ea2000c1e1d00 */
[----:B------:R-:W-:Y:S02]  /*1770*/  ISETP.NE.AND P2, PT, R4, RZ, PT ;  /* 0x000000ff0400720c */ /* 0x000fe40003f45270 */
[-C--:B--2---:R-:W-:Y:S02]  /*1780*/  FSETP.NAN.AND P3, PT, R16, R16.reuse, PT ;  /* 0x000000101000720b */ /* 0x084fe40003f68000 */
[----:B------:R-:W-:-:S11]  /*1790*/  FSETP.GEU.AND P1, PT, R20, R16, PT ;  /* 0x000000101400720b */ /* 0x000fd60003f2e000 */
[----:B------:R-:W-:Y:S02]  /*17a0*/  @!P3 SEL R16, R16, R20, !P1 ;  /* 0x000000141010b207 */ /* 0x000fe40004800000 */
[-C--:B------:R-:W-:Y:S02]  /*17b0*/  FSETP.NAN.AND P3, PT, R17, R17.reuse, PT ;  /* 0x000000111100720b */ /* 0x080fe40003f68000 */
[----:B------:R-:W-:Y:S02]  /*17c0*/  P2R R14, PR, RZ, 0x2 ;  /* 0x00000002ff0e7803 */ /* 0x000fe40000000000 */
[----:B------:R-:W-:-:S09]  /*17d0*/  FSETP.GEU.AND P1, PT, R21, R17, PT ;  /* 0x000000111500720b */ /* 0x000fd20003f2e000 */
[----:B------:R-:W-:Y:S02]  /*17e0*/  @!P3 SEL R17, R17, R21, !P1 ;  /* 0x000000151111b207 */ /* 0x000fe40004800000 */
[-C--:B------:R-:W-:Y:S02]  /*17f0*/  FSETP.NAN.AND P3, PT, R18, R18.reuse, PT ;  /* 0x000000121200720b */ /* 0x080fe40003f68000 */
[----:B------:R-:W-:Y:S02]  /*1800*/  P2R R15, PR, RZ, 0x2 ;  /* 0x00000002ff0f7803 */ /* 0x000fe40000000000 */
[----:B------:R-:W-:-:S09]  /*1810*/  FSETP.GEU.AND P1, PT, R22, R18, PT ;  /* 0x000000121600720b */ /* 0x000fd20003f2e000 */
[----:B------:R-:W-:Y:S02]  /*1820*/  @!P3 SEL R18, R18, R22, !P1 ;  /* 0x000000161212b207 */ /* 0x000fe40004800000 */
[-C--:B------:R-:W-:Y:S02]  /*1830*/  FSETP.NAN.AND P3, PT, R19, R19.reuse, PT ;  /* 0x000000131300720b */ /* 0x080fe40003f68000 */
[----:B------:R-:W-:Y:S02]  /*1840*/  P2R R20, PR, RZ, 0x2 ;  /* 0x00000002ff147803 */ /* 0x000fe40000000000 */
[----:B------:R-:W-:-:S04]  /*1850*/  FSETP.GEU.AND P1, PT, R23, R19, PT ;  /* 0x000000131700720b */ /* 0x000fc80003f2e000 */
[----:B------:R-:W-:-:S05]  /*1860*/  P2R R21, PR, RZ, 0x2 ;  /* 0x00000002ff157803 */ /* 0x000fca0000000000 */
[----:B------:R-:W-:Y:S02]  /*1870*/  @!P3 SEL R19, R19, R23, !P1 ;  /* 0x000000171313b207 */ /* 0x000fe40004800000 */
[----:B------:R-:W-:-:S04]  /*1880*/  ISETP.NE.AND P1, PT, R50, RZ, PT ;  /* 0x000000ff3200720c */ /* 0x000fc80003f25270 */
[----:B------:R-:W-:Y:S02]  /*1890*/  P2R R22, PR, RZ, 0x2 ;  /* 0x00000002ff167803 */ /* 0x000fe40000000000 */
        /* <DEDUP_REMOVED lines=18> */
[----:B------:R-:W-:Y:S02]  /*19c0*/  ISETP.NE.AND P1, PT, R7, RZ, PT ;  /* 0x000000ff0700720c */ /* 0x000fe40003f25270 */
[----:B------:R-:W0:Y:S02]  /*19d0*/  LDC.64 R6, c[0x0][0x210] ;  /* 0x00008400ff067b82 */ /* 0x000e240000000a00 */
        /* <DEDUP_REMOVED lines=9> */
[----:B---3--:R-:W-:-:S04]  /*1a70*/  ISETP.NE.AND P1, PT, R3, RZ, PT ;  /* 0x000000ff0300720c */ /* 0x008fc80003f25270 */
[----:B------:R-:W-:Y:S02]  /*1a80*/  P2R R73, PR, RZ, 0x2 ;  /* 0x00000002ff497803 */ /* 0x000fe40000000000 */
[----:B------:R-:W-:-:S04]  /*1a90*/  ISETP.NE.AND P1, PT, R9, RZ, PT ;  /* 0x000000ff0900720c */ /* 0x000fc80003f25270 */
[----:B------:R-:W-:Y:S02]  /*1aa0*/  P2R R9, PR, RZ, 0x2 ;  /* 0x00000002ff097803 */ /* 0x000fe40000000000 */
[----:B------:R-:W-:Y:S01]  /*1ab0*/  ISETP.NE.AND P1, PT, R2, RZ, PT ;  /* 0x000000ff0200720c */ /* 0x000fe20003f25270 */
[----:B------:R-:W-:Y:S01]  /*1ac0*/  IMAD R2, R5, 0x2a00, R34 ;  /* 0x00002a0005027824 */ /* 0x000fe200078e0222 */
[----:B------:R-:W-:-:S03]  /*1ad0*/  CS2R R4, SRZ ;  /* 0x0000000000047805 */ /* 0x000fc6000001ff00 */
[----:B0-----:R-:W-:Y:S01]  /*1ae0*/  IMAD.WIDE R2, R2, 0x4, R6 ;  /* 0x0000000402027825 */ /* 0x001fe200078e0206 */
[----:B------:R-:W-:-:S06]  /*1af0*/  CS2R R6, SRZ ;  /* 0x0000000000067805 */ /* 0x000fcc000001ff00 */
[----:B------:R0:W2:Y:S01]  /*1b00*/  @!P0 LDG.E.128 R4, desc[UR6][R2.64] ;  /* 0x0000000602048981 */ /* 0x0000a2000c1e1d00 */
[----:B------:R-:W-:Y:S02]  /*1b10*/  P2R R74, PR, RZ, 0x2 ;  /* 0x00000002ff4a7803 */ /* 0x000fe40000000000 */
[----:B------:R-:W-:-:S04]  /*1b20*/  ISETP.NE.AND P1, PT, R66, RZ, PT ;  /* 0x000000ff4200720c */ /* 0x000fc80003f25270 */
[----:B------:R-:W-:Y:S02]  /*1b30*/  P2R R66, PR, RZ, 0x2 ;  /* 0x00000002ff427803 */ /* 0x000fe40000000000 */
[----:B0-----:R-:W-:Y:S02]  /*1b40*/  P2R R3, PR, RZ, 0x1 ;  /* 0x00000001ff037803 */ /* 0x001fe40000000000 */
[----:B------:R-:W-:Y:S02]  /*1b50*/  ISETP.NE.AND P0, PT, R49, RZ, PT ;  /* 0x000000ff3100720c */ /* 0x000fe40003f05270 */
[-C--:B--2---:R-:W-:Y:S02]  /*1b60*/  FSETP.NAN.AND P4, PT, R7, R7.reuse, PT ;  /* 0x000000070700720b */ /* 0x084fe40003f88000 */
[----:B------:R-:W-:Y:S02]  /*1b70*/  FSETP.NAN.AND P5, PT, R6, R6, PT ;  /* 0x000000060600720b */ /* 0x000fe40003fa8000 */
[----:B------:R-:W-:-:S02]  /*1b80*/  FSETP.GEU.AND P3, PT, R27, R7, PT ;  /* 0x000000071b00720b */ /* 0x000fc40003f6e000 */
[----:B------:R-:W-:Y:S02]  /*1b90*/  FSETP.NAN.AND P6, PT, R5, R5, PT ;  /* 0x000000050500720b */ /* 0x000fe40003fc8000 */
[----:B------:R-:W-:-:S05]  /*1ba0*/  FSETP.NAN.AND P1, PT, R4, R4, PT ;  /* 0x000000040400720b */ /* 0x000fca0003f28000 */
[----:B------:R-:W-:Y:S02]  /*1bb0*/  @!P4 SEL R7, R7, R27, !P3 ;  /* 0x0000001b0707c207 */ /* 0x000fe40005800000 */
[----:B------:R-:W-:-:S04]  /*1bc0*/  FSETP.GEU.AND P4, PT, R26, R6, PT ;  /* 0x000000061a00720b */ /* 0x000fc80003f8e000 */
[----:B------:R-:W-:Y:S02]  /*1bd0*/  @!P5 SEL R6, R6, R26, !P4 ;  /* 0x0000001a0606d207 */ /* 0x000fe40006000000 */
[----:B------:R-:W-:-:S04]  /*1be0*/  FSETP.GEU.AND P5, PT, R25, R5, PT ;  /* 0x000000051900720b */ /* 0x000fc80003fae000 */
[----:B------:R-:W-:Y:S02]  /*1bf0*/  @!P6 SEL R5, R5, R25, !P5 ;  /* 0x000000190505e207 */ /* 0x000fe40006800000 */
[----:B------:R-:W-:-:S04]  /*1c00*/  FSETP.GEU.AND P6, PT, R24, R4, PT ;  /* 0x000000041800720b */ /* 0x000fc80003fce000 */
[----:B------:R-:W-:Y:S02]  /*1c10*/  @!P1 SEL R4, R4, R24, !P6 ;  /* 0x0000001804049207 */ /* 0x000fe40007000000 */
[----:B------:R-:W-:-:S04]  /*1c20*/  ISETP.NE.AND P1, PT, R66, RZ, PT ;  /* 0x000000ff4200720c */ /* 0x000fc80003f25270 */
[----:B------:R-:W-:Y:S02]  /*1c30*/  SEL R24, RZ, 0x1, !P1 ;  /* 0x00000001ff187807 */ /* 0x000fe40004800000 */
        /* <DEDUP_REMOVED lines=15> */
[----:B------:R-:W-:Y:S02]  /*1d30*/  SEL R24, R24, 0x2, P1 ;  /* 0x0000000218187807 */ /* 0x000fe40000800000 */
        /* <DEDUP_REMOVED lines=14> */
[----:B------:R-:W-:Y:S02]  /*1e20*/  ISETP.NE.AND P1, PT, R23, RZ, PT ;  /* 0x000000ff1700720c */ /* 0x000fe40003f25270 */
[----:B------:R-:W-:Y:S02]  /*1e30*/  P2R R26, PR, RZ, 0x10 ;  /* 0x00000010ff1a7803 */ /* 0x000fe40000000000 */
[----:B------:R-:W-:Y:S02]  /*1e40*/  SEL R0, R0, 0x3, P1 ;  /* 0x0000000300007807 */ /* 0x000fe40000800000 */
[----:B------:R-:W-:Y:S02]  /*1e50*/  ISETP.NE.AND P4, PT, R47, RZ, PT ;  /* 0x000000ff2f00720c */ /* 0x000fe40003f85270 */
[----:B------:R-:W-:-:S02]  /*1e60*/  ISETP.NE.AND P1, PT, R11, RZ, PT ;  /* 0x000000ff0b00720c */ /* 0x000fc40003f25270 */
[----:B------:R-:W-:Y:S02]  /*1e70*/  P2R R47, PR, RZ, 0x40 ;  /* 0x00000040ff2f7803 */ /* 0x000fe40000000000 */
[----:B------:R-:W-:Y:S02]  /*1e80*/  ISETP.NE.AND P6, PT, R76, RZ, PT ;  /* 0x000000ff4c00720c */ /* 0x000fe40003fc5270 */
[----:B------:R-:W-:Y:S02]  /*1e90*/  SEL R9, R9, 0x3, P1 ;  /* 0x0000000309097807 */ /* 0x000fe40000800000 */
[----:B------:R-:W-:Y:S02]  /*1ea0*/  P2R R34, PR, RZ, 0x20 ;  /* 0x00000020ff227803 */ /* 0x000fe40000000000 */
[----:B------:R-:W-:Y:S02]  /*1eb0*/  ISETP.NE.AND P1, PT, R22, RZ, PT ;  /* 0x000000ff1600720c */ /* 0x000fe40003f25270 */
[----:B------:R-:W-:-:S02]  /*1ec0*/  ISETP.NE.AND P5, PT, R75, RZ, PT ;  /* 0x000000ff4b00720c */ /* 0x000fc40003fa5270 */
[----:B------:R-:W-:Y:S02]  /*1ed0*/  SEL R22, R2, 0x3, P6 ;  /* 0x0000000302167807 */ /* 0x000fe40003000000 */
[----:B------:R-:W-:Y:S02]  /*1ee0*/  ISETP.NE.AND P6, PT, R31, RZ, PT ;  /* 0x000000ff1f00720c */ /* 0x000fe40003fc5270 */
[----:B------:R-:W-:Y:S02]  /*1ef0*/  SEL R2, R24, 0x3, P5 ;  /* 0x0000000318027807 */ /* 0x000fe40002800000 */
        /* <DEDUP_REMOVED lines=18> */
[----:B------:R-:W-:Y:S02]  /*2020*/  SEL R11, R37, 0x3, P0 ;  /* 0x00000003250b7807 */ /* 0x000fe40000000000 */
[----:B------:R-:W-:Y:S02]  /*2030*/  P2R R37, PR, RZ, 0x40 ;  /* 0x00000040ff257803 */ /* 0x000fe40000000000 */
[----:B------:R-:W-:Y:S02]  /*2040*/  ISETP.NE.AND P6, PT, R59, RZ, PT ;  /* 0x000000ff3b00720c */ /* 0x000fe40003fc5270 */
[----:B------:R-:W-:-:S02]  /*2050*/  SEL R23, R38, 0x3, P1 ;  /* 0x0000000326177807 */ /* 0x000fc40000800000 */
[----:B------:R-:W-:Y:S02]  /*2060*/  P2R R38, PR, RZ, 0x40 ;  /* 0x00000040ff267803 */ /* 0x000fe40000000000 */
[----:B------:R-:W-:Y:S02]  /*2070*/  ISETP.NE.AND P6, PT, R58, RZ, PT ;  /* 0x000000ff3a00720c */ /* 0x000fe40003fc5270 */
[----:B------:R-:W-:Y:S02]  /*2080*/  ISETP.NE.AND P0, PT, R51, RZ, PT ;  /* 0x000000ff3300720c */ /* 0x000fe40003f05270 */
[----:B------:R-:W-:Y:S02]  /*2090*/  P2R R51, PR, RZ, 0x40 ;  /* 0x00000040ff337803 */ /* 0x000fe40000000000 */
[----:B------:R-:W-:-:S04]  /*20a0*/  ISETP.NE.AND P6, PT, R57, RZ, PT ;  /* 0x000000ff3900720c */ /* 0x000fc80003fc5270 */
[----:B------:R-:W-:Y:S02]  /*20b0*/  P2R R50, PR, RZ, 0x40 ;  /* 0x00000040ff327803 */ /* 0x000fe40000000000 */
[----:B------:R-:W-:-:S04]  /*20c0*/  ISETP.NE.AND P6, PT, R52, RZ, PT ;  /* 0x000000ff3400720c */ /* 0x000fc80003fc5270 */
[----:B------:R-:W-:Y:S02]  /*20d0*/  P2R R49, PR, RZ, 0x40 ;  /* 0x00000040ff317803 */ /* 0x000fe40000000000 */
[----:B------:R-:W-:Y:S02]  /*20e0*/  ISETP.NE.AND P6, PT, R60, RZ, PT ;  /* 0x000000ff3c00720c */ /* 0x000fe40003fc5270 */
[----:B------:R-:W-:Y:S02]  /*20f0*/  P2R R27, PR, RZ, 0x8 ;  /* 0x00000008ff1b7803 */ /* 0x000fe40000000000 */
[----:B------:R-:W-:Y:S02]  /*2100*/  ISETP.NE.AND P3, PT, R48, RZ, PT ;  /* 0x000000ff3000720c */ /* 0x000fe40003f65270 */
        /* <DEDUP_REMOVED lines=13> */
[----:B------:R-:W-:Y:S02]  /*21e0*/  SEL R11, R11, 0x4, P6 ;  /* 0x000000040b0b7807 */ /* 0x000fe40003000000 */
[----:B------:R-:W-:Y:S02]  /*21f0*/  ISETP.NE.AND P6, PT, R40, RZ, PT ;  /* 0x000000ff2800720c */ /* 0x000fe40003fc5270 */
[----:B------:R-:W-:-:S02]  /*2200*/  SEL R8, R8, 0x3, P4 ;  /* 0x0000000308087807 */ /* 0x000fc40002000000 */
[----:B------:R-:W-:Y:S02]  /*2210*/  SEL R10, R10, 0x4, P6 ;  /* 0x000000040a0a7807 */ /* 0x000fe40003000000 */
[----:B------:R-:W-:Y:S02]  /*2220*/  ISETP.NE.AND P6, PT, R41, RZ, PT ;  /* 0x000000ff2900720c */ /* 0x000fe40003fc5270 */
[----:B------:R-:W-:Y:S02]  /*2230*/  ISETP.NE.AND P3, PT, R69, RZ, PT ;  /* 0x000000ff4500720c */ /* 0x000fe40003f65270 */
[----:B------:R-:W-:Y:S02]  /*2240*/  SEL R8, R8, 0x4, P6 ;  /* 0x0000000408087807 */ /* 0x000fe40003000000 */
[----:B------:R-:W-:Y:S02]  /*2250*/  SEL R0, R0, 0x4, P3 ;  /* 0x0000000400007807 */ /* 0x000fe40001800000 */
[----:B------:R-:W-:-:S02]  /*2260*/  ISETP.NE.AND P6, PT, R42, RZ, PT ;  /* 0x000000ff2a00720c */ /* 0x000fc40003fc5270 */
[----:B------:R-:W-:Y:S02]  /*2270*/  ISETP.NE.AND P4, PT, R70, RZ, PT ;  /* 0x000000ff4600720c */ /* 0x000fe40003f85270 */
[----:B------:R-:W-:Y:S02]  /*2280*/  SEL R0, R0, 0x5, P6 ;  /* 0x0000000500007807 */ /* 0x000fe40003000000 */
[----:B------:R-:W-:Y:S02]  /*2290*/  SEL R9, R9, 0x4, P4 ;  /* 0x0000000409097807 */ /* 0x000fe40002000000 */
[----:B------:R-:W-:Y:S02]  /*22a0*/  ISETP.NE.AND P6, PT, R43, RZ, PT ;  /* 0x000000ff2b00720c */ /* 0x000fe40003fc5270 */
[----:B------:R-:W-:Y:S02]  /*22b0*/  ISETP.NE.AND P5, PT, R72, RZ, PT ;  /* 0x000000ff4800720c */ /* 0x000fe40003fa5270 */
[----:B------:R-:W-:-:S02]  /*22c0*/  SEL R9, R9, 0x5, P6 ;  /* 0x0000000509097807 */ /* 0x000fc40003000000 */
[----:B------:R-:W-:Y:S02]  /*22d0*/  SEL R22, R22, 0x4, P5 ;  /* 0x0000000416167807 */ /* 0x000fe40002800000 */
[----:B------:R-:W-:Y:S02]  /*22e0*/  ISETP.NE.AND P6, PT, R46, RZ, PT ;  /* 0x000000ff2e00720c */ /* 0x000fe40003fc5270 */
[----:B------:R-:W-:Y:S02]  /*22f0*/  SEL R2, R2, 0x4, P2 ;  /* 0x0000000402027807 */ /* 0x000fe40001000000 */
        /* <DEDUP_REMOVED lines=29> */
[----:B------:R-:W-:Y:S02]  /*24d0*/  ISETP.NE.AND P3, PT, R14, RZ, PT ;  /* 0x000000ff0e00720c */ /* 0x000fe40003f65270 */
[----:B------:R-:W-:-:S04]  /*24e0*/  SEL R0, R0, 0x7, P6 ;  /* 0x0000000700007807 */ /* 0x000fc80003000000 */
[----:B------:R-:W-:Y:S02]  /*24f0*/  SEL R25, R0, 0x8, P3 ;  /* 0x0000000800197807 */ /* 0x000fe40001800000 */
[----:B------:R-:W0:Y:S01]  /*2500*/  S2R R0, SR_TID.X ;  /* 0x0000000000007919 */ /* 0x000e220000002100 */
[----:B------:R-:W1:Y:S01]  /*2510*/  S2UR UR5, SR_CgaCtaId ;  /* 0x00000000000579c3 */ /* 0x000e620000008800 */
[----:B------:R-:W-:Y:S01]  /*2520*/  ISETP.NE.AND P2, PT, R33, RZ, PT ;  /* 0x000000ff2100720c */ /* 0x000fe20003f45270 */
[----:B------:R-:W2:Y:S03]  /*2530*/  S2R R71, SR_TID.X ;  /* 0x0000000000477919 */ /* 0x000ea60000002100 */
[----:B------:R-:W-:Y:S01]  /*2540*/  SEL R23, R2, 0x7, P2 ;  /* 0x0000000702177807 */ /* 0x000fe20001000000 */
[----:B------:R-:W-:Y:S01]  /*2550*/  UMOV UR4, 0x400 ;  /* 0x0000040000047882 */ /* 0x000fe20000000000 */
[----:B------:R-:W-:-:S04]  /*2560*/  ISETP.NE.AND P4, PT, R67, RZ, PT ;  /* 0x000000ff4300720c */ /* 0x000fc80003f85270 */
[----:B------:R-:W-:Y:S02]  /*2570*/  SEL R31, R12, 0x7, P4 ;  /* 0x000000070c1f7807 */ /* 0x000fe40002000000 */
[----:B------:R-:W-:Y:S01]  /*2580*/  ISETP.NE.AND P4, PT, R26, RZ, PT ;  /* 0x000000ff1a00720c */ /* 0x000fe20003f85270 */
[----:B-1----:R-:W-:Y:S01]  /*2590*/  UPRMT UR4, UR5, 0x654, UR4 ;  /* 0x0000065405047896 */ /* 0x002fe20008000004 */
[----:B0-----:R-:W-:-:S05]  /*25a0*/  IMAD.SHL.U32 R2, R0, 0x8, RZ ;  /* 0x0000000800027824 */ /* 0x001fca00078e00ff */
[----:B------:R-:W-:-:S04]  /*25b0*/  LOP3.LUT R2, R2, 0x3f8, RZ, 0xc0, !PT ;  /* 0x000003f802027812 */ /* 0x000fc800078ec0ff */
[----:B------:R-:W-:-:S05]  /*25c0*/  LEA R26, R2, UR4, 0x2 ;  /* 0x00000004021a7c11 */ /* 0x000fca000f8e10ff */
[----:B------:R-:W-:Y:S04]  /*25d0*/  STS.128 [R26], R16 ;  /* 0x000000101a007388 */ /* 0x000fe80000000c00 */
[----:B------:R0:W-:Y:S01]  /*25e0*/  STS.128 [R26+0x10], R4 ;  /* 0x000010041a007388 */ /* 0x0001e20000000c00 */
[----:B--2---:R-:W-:Y:S01]  /*25f0*/  IMAD.SHL.U32 R0, R71, 0x4, RZ ;  /* 0x0000000447007824 */ /* 0x004fe200078e00ff */
[----:B------:R-:W-:Y:S01]  /*2600*/  BAR.SYNC.DEFER_BLOCKING 0x0 ;  /* 0x0000000000007b1d */ /* 0x000fe20000010000 */
[----:B------:R-:W-:Y:S02]  /*2610*/  ISETP.NE.AND P1, PT, R32, RZ, PT ;  /* 0x000000ff2000720c */ /* 0x000fe40003f25270 */
[----:B------:R-:W-:Y:S02]  /*2620*/  ISETP.NE.AND P6, PT, R24, RZ, PT ;  /* 0x000000ff1800720c */ /* 0x000fe40003fc5270 */
[----:B------:R-:W-:-:S02]  /*2630*/  LOP3.LUT R0, R0, 0x1fc, RZ, 0xc0, !PT ;  /* 0x000001fc00007812 */ /* 0x000fc400078ec0ff */
[----:B------:R-:W-:Y:S02]  /*2640*/  SEL R22, R22, 0x7, P1 ;  /* 0x0000000716167807 */ /* 0x000fe40000800000 */
[----:B------:R-:W-:Y:S02]  /*2650*/  ISETP.NE.AND P1, PT, R44, RZ, PT ;  /* 0x000000ff2c00720c */ /* 0x000fe40003f25270 */
[----:B------:R-:W-:Y:S02]  /*2660*/  ISETP.NE.AND P3, PT, R27, RZ, PT ;  /* 0x000000ff1b00720c */ /* 0x000fe40003f65270 */
[----:B------:R-:W-:Y:S02]  /*2670*/  SEL R9, R9, 0x7, P6 ;  /* 0x0000000709097807 */ /* 0x000fe40003000000 */
[----:B------:R-:W-:Y:S01]  /*2680*/  LEA R27, R0, UR4, 0x2 ;  /* 0x00000004001b7c11 */ /* 0x000fe2000f8e10ff */
[----:B------:R-:W-:Y:S01]  /*2690*/  ULDC.64 UR4, c[0x0][0x218] ;  /* 0x0000860000047ab9 */ /* 0x000fe20000000a00 */
[----:B------:R-:W-:-:S02]  /*26a0*/  ISETP.NE.AND P5, PT, R45, RZ, PT ;  /* 0x000000ff2d00720c */ /* 0x000fc40003fa5270 */
[----:B------:R-:W-:Y:S02]  /*26b0*/  ISETP.NE.AND P0, PT, R15, RZ, PT ;  /* 0x000000ff0f00720c */ /* 0x000fe40003f05270 */
[----:B------:R-:W-:Y:S02]  /*26c0*/  ISETP.NE.AND P2, PT, R39, RZ, PT ;  /* 0x000000ff2700720c */ /* 0x000fe40003f45270 */
[----:B------:R-:W-:Y:S01]  /*26d0*/  SEL R28, R10, 0x7, P1 ;  /* 0x000000070a1c7807 */ /* 0x000fe20000800000 */
[----:B------:R-:W1:Y:S01]  /*26e0*/  LDS.128 R12, [R27] ;  /* 0x000000001b0c7984 */ /* 0x000e620000000c00 */
[----:B------:R-:W-:Y:S02]  /*26f0*/  ISETP.NE.AND P1, PT, R20, RZ, PT ;  /* 0x000000ff1400720c */ /* 0x000fe40003f25270 */
[----:B------:R-:W-:Y:S02]  /*2700*/  SEL R24, R8, 0x7, P2 ;  /* 0x0000000708187807 */ /* 0x000fe40001000000 */
[----:B------:R-:W-:-:S02]  /*2710*/  SEL R30, R11, 0x7, P5 ;  /* 0x000000070b1e7807 */ /* 0x000fc40002800000 */
[----:B------:R-:W-:Y:S02]  /*2720*/  SEL R20, R9, 0x8, P0 ;  /* 0x0000000809147807 */ /* 0x000fe40000000000 */
[----:B------:R-:W2:Y:S01]  /*2730*/  LDS.128 R8, [R27+0x800] ;  /* 0x000800001b087984 */ /* 0x000ea20000000c00 */
[----:B------:R-:W-:Y:S02]  /*2740*/  ISETP.NE.AND P0, PT, R3, RZ, PT ;  /* 0x000000ff0300720c */ /* 0x000fe40003f05270 */
[----:B------:R-:W3:Y:S01]  /*2750*/  LDC.64 R2, c[0x0][0x218] ;  /* 0x00008600ff027b82 */ /* 0x000ee20000000a00 */
[----:B------:R-:W-:Y:S02]  /*2760*/  ISETP.NE.AND P2, PT, R21, RZ, PT ;  /* 0x000000ff1500720c */ /* 0x000fe40003f45270 */
[----:B------:R-:W-:Y:S02]  /*2770*/  LOP3.LUT R21, R77, R0, RZ, 0xfc, !PT ;  /* 0x000000004d157212 */ /* 0x000fe400078efcff */
[----:B------:R-:W-:-:S02]  /*2780*/  LOP3.LUT R0, R77, 0x200, R0, 0xfe, !PT ;  /* 0x000002004d007812 */ /* 0x000fc400078efe00 */
[----:B------:R-:W-:Y:S02]  /*2790*/  SEL R22, R22, 0x8, P1 ;  /* 0x0000000816167807 */ /* 0x000fe40000800000 */
[----:B------:R-:W-:Y:S02]  /*27a0*/  ISETP.GE.AND P1, PT, R21, 0x1fb00, PT ;  /* 0x0001fb001500780c */ /* 0x000fe40003f26270 */
[----:B------:R-:W-:Y:S02]  /*27b0*/  SEL R31, R31, 0x8, P3 ;  /* 0x000000081f1f7807 */ /* 0x000fe40001800000 */
[----:B------:R-:W-:Y:S02]  /*27c0*/  ISETP.GE.AND P3, PT, R0, 0x1fb00, PT ;  /* 0x0001fb000000780c */ /* 0x000fe40003f66270 */
[----:B------:R-:W-:Y:S02]  /*27d0*/  SEL R23, R23, 0x8, P2 ;  /* 0x0000000817177807 */ /* 0x000fe40001000000 */
[----:B------:R-:W-:-:S02]  /*27e0*/  SHF.R.S32.HI R32, RZ, 0x1f, R77 ;  /* 0x0000001fff207819 */ /* 0x000fc4000001144d */
[----:B0-----:R-:W-:Y:S02]  /*27f0*/  LEA R4, P2, R21, UR4, 0x2 ;  /* 0x0000000415047c11 */ /* 0x001fe4000f8410ff */
[----:B------:R-:W-:Y:S02]  /*2800*/  ISETP.NE.AND P6, PT, R47, RZ, PT ;  /* 0x000000ff2f00720c */ /* 0x000fe40003fc5270 */
[----:B------:R-:W-:Y:S01]  /*2810*/  ISETP.NE.AND P5, PT, R34, RZ, PT ;  /* 0x000000ff2200720c */ /* 0x000fe20003fa5270 */
[C---:B---3--:R-:W-:Y:S01]  /*2820*/  IMAD.WIDE R2, R21.reuse, 0x4, R2 ;  /* 0x0000000415027825 */ /* 0x048fe200078e0202 */
[----:B------:R-:W-:Y:S01]  /*2830*/  LEA.HI.X R5, R21, UR5, R32, 0x2, P2 ;  /* 0x0000000515057c11 */ /* 0x000fe200090f1420 */
[----:B------:R-:W-:Y:S01]  /*2840*/  ULDC.64 UR4, c[0x0][0x220] ;  /* 0x0000880000047ab9 */ /* 0x000fe20000000a00 */
[----:B------:R-:W-:Y:S02]  /*2850*/  SEL R30, R30, 0x8, P4 ;  /* 0x000000081e1e7807 */ /* 0x000fe40002000000 */
[----:B------:R-:W-:-:S02]  /*2860*/  SEL R28, R28, 0x8, P5 ;  /* 0x000000081c1c7807 */ /* 0x000fc40002800000 */
[----:B------:R-:W-:Y:S02]  /*2870*/  SEL R7, R24, 0x8, P6 ;  /* 0x0000000818077807 */ /* 0x000fe40003000000 */
[----:B------:R-:W-:Y:S01]  /*2880*/  IADD3 R6, P2, R29, UR4, RZ ;  /* 0x000000041d067c10 */ /* 0x000fe2000ff5e0ff */
[----:B-1----:R0:W-:Y:S01]  /*2890*/  @!P1 STG.E.128 desc[UR6][R2.64], R12 ;  /* 0x0000000c02009986 */ /* 0x0021e2000c101d06 */
[----:B------:R-:W-:Y:S02]  /*28a0*/  PRMT R25, R25, 0x3340, R20 ;  /* 0x0000334019197816 */ /* 0x000fe40000000014 */
[----:B------:R-:W-:Y:S01]  /*28b0*/  PRMT R22, R22, 0x3340, R23 ;  /* 0x0000334016167816 */ /* 0x000fe20000000017 */
[----:B--2---:R0:W-:Y:S01]  /*28c0*/  @!P3 STG.E.128 desc[UR6][R4.64+0x800], R8 ;  /* 0x000800080400b986 */ /* 0x0041e2000c101d06 */
[----:B------:R-:W-:Y:S02]  /*28d0*/  PRMT R30, R30, 0x3340, R31 ;  /* 0x000033401e1e7816 */ /* 0x000fe4000000001f */
[----:B------:R-:W-:-:S02]  /*28e0*/  PRMT R17, R7, 0x3340, R28 ;  /* 0x0000334007117816 */ /* 0x000fc4000000001c */
[----:B------:R-:W-:Y:S02]  /*28f0*/  LEA.HI.X.SX32 R7, R29, UR5, 0x1, P2 ;  /* 0x000000051d077c11 */ /* 0x000fe400090f0eff */
[----:B------:R-:W-:Y:S02]  /*2900*/  PRMT R16, R25, 0x5410, R22 ;  /* 0x0000541019107816 */ /* 0x000fe40000000016 */
[----:B------:R-:W-:Y:S01]  /*2910*/  PRMT R17, R17, 0x5410, R30 ;  /* 0x0000541011117816 */ /* 0x000fe2000000001e */
[----:B0-----:R-:W-:Y:S06]  /*2920*/  @P0 EXIT ;  /* 0x000000000000094d */ /* 0x001fec0003800000 */
[----:B------:R-:W-:Y:S01]  /*2930*/  STG.E.64 desc[UR6][R6.64], R16 ;  /* 0x0000001006007986 */ /* 0x000fe2000c101b06 */
[----:B------:R-:W-:Y:S05]  /*2940*/  EXIT ;  /* 0x000000000000794d */ /* 0x000fea0003800000 */
.L_x_0:
[----:B------:R-:W-:-:S00]  /*2950*/  BRA `(.L_x_0) ;  /* 0xfffffffc00fc7947 */ /* 0x000fc0000383ffff */
[----:B------:R-:W-:-:S00]  /*2960*/  NOP ;  /* 0x0000000000007918 */ /* 0x000fc00000000000 */
        /* <DEDUP_REMOVED lines=9> */
.L_x_1:


//--------------------- .nv.shared.triton_poi_fused_max_pool2d_with_indices_24 --------------------------
	.section	.nv.shared.triton_poi_fused_max_pool2d_with_indices_24,"aw",@nobits
	.sectionflags	@""
	.align	16
	.zero		1024


//--------------------- .nv.constant0.triton_poi_fused_max_pool2d_with_indices_24 --------------------------
	.section	.nv.constant0.triton_poi_fused_max_pool2d_with_indices_24,"a",@progbits
	.sectionflags	@""
	.align	4
.nv.constant0.triton_poi_fused_max_pool2d_with_indices_24:
	.zero		556
